//
// Generated by NVIDIA NVVM Compiler
//
// Compiler Build ID: CL-36424714
// Cuda compilation tools, release 13.0, V13.0.88
// Based on NVVM 20.0.0
//

.version 9.0
.target sm_100
.address_size 64

	// .globl	_Z22complicatedCalculationP16Coefficients_SOA

.visible .entry _Z22complicatedCalculationP16Coefficients_SOA(
	.param .u64 .ptr .align 1 _Z22complicatedCalculationP16Coefficients_SOA_param_0
)
{
	.reg .b32 	%r<18>;
	.reg .b64 	%rd<5>;

	ld.param.u64 	%rd1, [_Z22complicatedCalculationP16Coefficients_SOA_param_0];
	cvta.to.global.u64 	%rd2, %rd1;
	mov.u32 	%r1, %ctaid.x;
	mov.u32 	%r2, %ntid.x;
	mov.u32 	%r3, %tid.x;
	mad.lo.s32 	%r4, %r1, %r2, %r3;
	mul.wide.s32 	%rd3, %r4, 32;
	add.s64 	%rd4, %rd2, %rd3;
	ld.global.u32 	%r5, [%rd4];
	ld.global.u32 	%r6, [%rd4+8];
	add.s32 	%r7, %r6, %r5;
	ld.global.u32 	%r8, [%rd4+4];
	add.s32 	%r9, %r7, %r8;
	ld.global.u32 	%r10, [%rd4+20];
	div.s32 	%r11, %r9, %r10;
	ld.global.u32 	%r12, [%rd4+12];
	ld.global.u32 	%r13, [%rd4+16];
	mul.lo.s32 	%r14, %r13, %r12;
	ld.global.u32 	%r15, [%rd4+24];
	div.s32 	%r16, %r14, %r15;
	mul.lo.s32 	%r17, %r16, %r11;
	st.global.u32 	[%rd4+28], %r17;
	ret;

}


// ===== COMPILED SASS (sm_100) =====

	.target	sm_100

	.elftype	@"ET_EXEC"


//--------------------- .note.nv.tkinfo           --------------------------
	.section	.note.nv.tkinfo,"",@"SHT_NOTE"
	.sectionflags	@"SHF_NOTE_NV_TKINFO"
	.tkinfo
        /*0018*/ 	.word	0x00000002
        /*0030*/ 	.string	""
        /*0030*/ 	.string	"ptxas"
        /*0030*/ 	.string	"Cuda compilation tools, release 13.0, V13.0.88"
        /*0030*/ 	.string	"Build cuda_13.0.r13.0/compiler.36424714_0"
        /*0030*/ 	.string	"-arch sm_100 -m 64 "



//--------------------- .note.nv.cuinfo           --------------------------
	.section	.note.nv.cuinfo,"",@"SHT_NOTE"
	.sectionflags	@"SHF_NOTE_NV_CUINFO"
        /*0018*/ 	.short	0x0002
        /*001a*/ 	.short	0x0064
        /*001c*/ 	.short	0x0082
	.zero		2


//--------------------- .nv.info                  --------------------------
	.section	.nv.info,"",@"SHT_CUDA_INFO"
	.align	4


	//----- nvinfo : EIATTR_REGCOUNT
	.align		4
        /*0000*/ 	.byte	0x04, 0x2f
        /*0002*/ 	.short	(.L_1 - .L_0)
	.align		4
.L_0:
        /*0004*/ 	.word	index@(_Z22complicatedCalculationP16Coefficients_SOA)
        /*0008*/ 	.word	0x00000015


	//----- nvinfo : EIATTR_FRAME_SIZE
	.align		4
.L_1:
        /*000c*/ 	.byte	0x04, 0x11
        /*000e*/ 	.short	(.L_3 - .L_2)
	.align		4
.L_2:
        /*0010*/ 	.word	index@(_Z22complicatedCalculationP16Coefficients_SOA)
        /*0014*/ 	.word	0x00000000


	//----- nvinfo : EIATTR_MIN_STACK_SIZE
	.align		4
.L_3:
        /*0018*/ 	.byte	0x04, 0x12
        /*001a*/ 	.short	(.L_5 - .L_4)
	.align		4
.L_4:
        /*001c*/ 	.word	index@(_Z22complicatedCalculationP16Coefficients_SOA)
        /*0020*/ 	.word	0x00000000
.L_5:


//--------------------- .nv.compat                --------------------------
	.section	.nv.compat,"",@"SHT_CUDA_COMPAT_INFO"
	.align	4
        /*0000*/ 	.byte	0x02, 0x09, 0x00, 0x00, 0x02, 0x02, 0x01, 0x00, 0x02, 0x05, 0x05, 0x00, 0x03, 0x07, 0x01, 0x01
        /*0010*/ 	.byte	0x02, 0x03, 0x00, 0x00, 0x02, 0x06, 0x01, 0x00, 0x04, 0x0b, 0x08, 0x00, 0x09, 0x00, 0x00, 0x00
        /*0020*/ 	.byte	0x00, 0x00, 0x00, 0x00


//--------------------- .nv.info._Z22complicatedCalculationP16Coefficients_SOA --------------------------
	.section	.nv.info._Z22complicatedCalculationP16Coefficients_SOA,"",@"SHT_CUDA_INFO"
	.sectionflags	@""
	.align	4


	//----- nvinfo : EIATTR_CUDA_API_VERSION
	.align		4
        /*0000*/ 	.byte	0x04, 0x37
        /*0002*/ 	.short	(.L_7 - .L_6)
.L_6:
        /*0004*/ 	.word	0x00000082


	//----- nvinfo : EIATTR_KPARAM_INFO
	.align		4
.L_7:
        /*0008*/ 	.byte	0x04, 0x17
        /*000a*/ 	.short	(.L_9 - .L_8)
.L_8:
        /*000c*/ 	.word	0x00000000
        /*0010*/ 	.short	0x0000
        /*0012*/ 	.short	0x0000
        /*0014*/ 	.byte	0x00, 0xf5, 0x21, 0x00


	//----- nvinfo : EIATTR_SPARSE_MMA_MASK
	.align		4
.L_9:
        /*0018*/ 	.byte	0x03, 0x50
        /*001a*/ 	.short	0x0000


	//----- nvinfo : EIATTR_MAXREG_COUNT
	.align		4
        /*001c*/ 	.byte	0x03, 0x1b
        /*001e*/ 	.short	0x00ff


	//----- nvinfo : EIATTR_MERCURY_ISA_VERSION
	.align		4
        /*0020*/ 	.byte	0x03, 0x5f
        /*0022*/ 	.short	0x0101


	//----- nvinfo : EIATTR_VRC_CTA_INIT_COUNT
	.align		4
        /*0024*/ 	.byte	0x02, 0x4a
	.zero		1
	.zero		1


	//----- nvinfo : EIATTR_EXIT_INSTR_OFFSETS
	.align		4
        /*0028*/ 	.byte	0x04, 0x1c
        /*002a*/ 	.short	(.L_11 - .L_10)


	//   ....[0]....
.L_10:
        /*002c*/ 	.word	0x00000430


	//----- nvinfo : EIATTR_CBANK_PARAM_SIZE
	.align		4
.L_11:
        /*0030*/ 	.byte	0x03, 0x19
        /*0032*/ 	.short	0x0008


	//----- nvinfo : EIATTR_PARAM_CBANK
	.align		4
        /*0034*/ 	.byte	0x04, 0x0a
        /*0036*/ 	.short	(.L_13 - .L_12)
	.align		4
.L_12:
        /*0038*/ 	.word	index@(.nv.constant0._Z22complicatedCalculationP16Coefficients_SOA)
        /*003c*/ 	.short	0x0380
        /*003e*/ 	.short	0x0008


	//----- nvinfo : EIATTR_SW_WAR
	.align		4
.L_13:
        /*0040*/ 	.byte	0x04, 0x36
        /*0042*/ 	.short	(.L_15 - .L_14)
.L_14:
        /*0044*/ 	.word	0x00000008
.L_15:


//--------------------- .nv.callgraph             --------------------------
	.section	.nv.callgraph,"",@"SHT_CUDA_CALLGRAPH"
	.align	4
	.sectionentsize	8
	.align		4
        /*0000*/ 	.word	0x00000000
	.align		4
        /*0004*/ 	.word	0xffffffff
	.align		4
        /*0008*/ 	.word	0x00000000
	.align		4
        /*000c*/ 	.word	0xfffffffe
	.align		4
        /*0010*/ 	.word	0x00000000
	.align		4
        /*0014*/ 	.word	0xfffffffd
	.align		4
        /*0018*/ 	.word	0x00000000
	.align		4
        /*001c*/ 	.word	0xfffffffc


//--------------------- .text._Z22complicatedCalculationP16Coefficients_SOA --------------------------
	.section	.text._Z22complicatedCalculationP16Coefficients_SOA,"ax",@progbits
	.align	128
        .global         _Z22complicatedCalculationP16Coefficients_SOA
        .type           _Z22complicatedCalculationP16Coefficients_SOA,@function
        .size           _Z22complicatedCalculationP16Coefficients_SOA,(.L_x_1 - _Z22complicatedCalculationP16Coefficients_SOA)
        .other          _Z22complicatedCalculationP16Coefficients_SOA,@"STO_CUDA_ENTRY STV_DEFAULT"
_Z22complicatedCalculationP16Coefficients_SOA:
.text._Z22complicatedCalculationP16Coefficients_SOA:
[----:B------:R-:W-:Y:S01]  /*0000*/  LDC R1, c[0x0][0x37c] ;  /* 0x0000df00ff017b82 */ /* 0x000fe20000000800 */
[----:B------:R-:W0:Y:S07]  /*0010*/  S2R R0, SR_TID.X ;  /* 0x0000000000007919 */ /* 0x000e2e0000002100 */
[----:B------:R-:W0:Y:S01]  /*0020*/  S2UR UR6, SR_CTAID.X ;  /* 0x00000000000679c3 */ /* 0x000e220000002500 */
[----:B------:R-:W1:Y:S07]  /*0030*/  LDCU.64 UR4, c[0x0][0x358] ;  /* 0x00006b00ff0477ac */ /* 0x000e6e0008000a00 */
[----:B------:R-:W0:Y:S08]  /*0040*/  LDC R5, c[0x0][0x360] ;  /* 0x0000d800ff057b82 */ /* 0x000e300000000800 */
[----:B------:R-:W2:Y:S01]  /*0050*/  LDC.64 R2, c[0x0][0x380] ;  /* 0x0000e000ff027b82 */ /* 0x000ea20000000a00 */
[----:B0-----:R-:W-:-:S04]  /*0060*/  IMAD R5, R5, UR6, R0 ;  /* 0x0000000605057c24 */ /* 0x001fc8000f8e0200 */
[----:B--2---:R-:W-:-:S05]  /*0070*/  IMAD.WIDE R2, R5, 0x20, R2 ;  /* 0x0000002005027825 */ /* 0x004fca00078e0202 */
[----:B-1----:R-:W2:Y:S04]  /*0080*/  LDG.E R6, desc[UR4][R2.64+0x18] ;  /* 0x0000180402067981 */ /* 0x002ea8000c1e1900 */
[----:B------:R-:W3:Y:S04]  /*0090*/  LDG.E R0, desc[UR4][R2.64+0x14] ;  /* 0x0000140402007981 */ /* 0x000ee8000c1e1900 */
[----:B------:R-:W4:Y:S04]  /*00a0*/  LDG.E R11, desc[UR4][R2.64+0xc] ;  /* 0x00000c04020b7981 */ /* 0x000f28000c1e1900 */
[----:B------:R-:W4:Y:S04]  /*00b0*/  LDG.E R4, desc[UR4][R2.64+0x10] ;  /* 0x0000100402047981 */ /* 0x000f28000c1e1900 */
[----:B------:R-:W5:Y:S04]  /*00c0*/  LDG.E R12, desc[UR4][R2.64] ;  /* 0x00000004020c7981 */ /* 0x000f68000c1e1900 */
[----:B------:R-:W5:Y:S04]  /*00d0*/  LDG.E R14, desc[UR4][R2.64+0x8] ;  /* 0x00000804020e7981 */ /* 0x000f68000c1e1900 */
[----:B------:R-:W5:Y:S01]  /*00e0*/  LDG.E R13, desc[UR4][R2.64+0x4] ;  /* 0x00000404020d7981 */ /* 0x000f62000c1e1900 */
[----:B--2---:R-:W-:-:S02]  /*00f0*/  IABS R7, R6 ;  /* 0x0000000600077213 */ /* 0x004fc40000000000 */
[----:B---3--:R-:W-:Y:S02]  /*0100*/  IABS R10, R0 ;  /* 0x00000000000a7213 */ /* 0x008fe40000000000 */
[----:B------:R-:W0:Y:S08]  /*0110*/  I2F.RP R16, R7 ;  /* 0x0000000700107306 */ /* 0x000e300000209400 */
[----:B------:R-:W1:Y:S08]  /*0120*/  I2F.RP R15, R10 ;  /* 0x0000000a000f7306 */ /* 0x000e700000209400 */
[----:B0-----:R-:W0:Y:S08]  /*0130*/  MUFU.RCP R16, R16 ;  /* 0x0000001000107308 */ /* 0x001e300000001000 */
[----:B-1----:R-:W1:Y:S01]  /*0140*/  MUFU.RCP R15, R15 ;  /* 0x0000000f000f7308 */ /* 0x002e620000001000 */
[----:B0-----:R-:W-:-:S02]  /*0150*/  VIADD R5, R16, 0xffffffe ;  /* 0x0ffffffe10057836 */ /* 0x001fc40000000000 */
[----:B-1----:R-:W-:-:S05]  /*0160*/  VIADD R8, R15, 0xffffffe ;  /* 0x0ffffffe0f087836 */ /* 0x002fca0000000000 */
[----:B------:R-:W0:Y:S08]  /*0170*/  F2I.FTZ.U32.TRUNC.NTZ R5, R5 ;  /* 0x0000000500057305 */ /* 0x000e30000021f000 */
[----:B------:R1:W2:Y:S01]  /*0180*/  F2I.FTZ.U32.TRUNC.NTZ R9, R8 ;  /* 0x0000000800097305 */ /* 0x0002a2000021f000 */
[----:B----4-:R-:W-:Y:S02]  /*0190*/  IMAD R11, R11, R4, RZ ;  /* 0x000000040b0b7224 */ /* 0x010fe400078e02ff */
[----:B------:R-:W-:-:S02]  /*01a0*/  HFMA2 R4, -RZ, RZ, 0, 0 ;  /* 0x00000000ff047431 */ /* 0x000fc400000001ff */
[----:B0-----:R-:W-:Y:S01]  /*01b0*/  IMAD.MOV R18, RZ, RZ, -R5 ;  /* 0x000000ffff127224 */ /* 0x001fe200078e0a05 */
[----:B-----5:R-:W-:Y:S01]  /*01c0*/  IADD3 R13, PT, PT, R13, R14, R12 ;  /* 0x0000000e0d0d7210 */ /* 0x020fe20007ffe00c */
[----:B-1----:R-:W-:Y:S01]  /*01d0*/  IMAD.MOV.U32 R8, RZ, RZ, RZ ;  /* 0x000000ffff087224 */ /* 0x002fe200078e00ff */
[----:B--2---:R-:W-:Y:S01]  /*01e0*/  IADD3 R17, PT, PT, RZ, -R9, RZ ;  /* 0x80000009ff117210 */ /* 0x004fe20007ffe0ff */
[----:B------:R-:W-:-:S04]  /*01f0*/  IMAD R15, R18, R7, RZ ;  /* 0x00000007120f7224 */ /* 0x000fc800078e02ff */
[----:B------:R-:W-:Y:S02]  /*0200*/  IMAD R17, R17, R10, RZ ;  /* 0x0000000a11117224 */ /* 0x000fe400078e02ff */
[----:B------:R-:W-:Y:S01]  /*0210*/  IMAD.HI.U32 R4, R5, R15, R4 ;  /* 0x0000000f05047227 */ /* 0x000fe200078e0004 */
[----:B------:R-:W-:-:S03]  /*0220*/  IABS R5, R0 ;  /* 0x0000000000057213 */ /* 0x000fc60000000000 */
[----:B------:R-:W-:Y:S01]  /*0230*/  IMAD.HI.U32 R9, R9, R17, R8 ;  /* 0x0000001109097227 */ /* 0x000fe200078e0008 */
[----:B------:R-:W-:Y:S02]  /*0240*/  IABS R8, R13 ;  /* 0x0000000d00087213 */ /* 0x000fe40000000000 */
[----:B------:R-:W-:Y:S02]  /*0250*/  IABS R12, R6 ;  /* 0x00000006000c7213 */ /* 0x000fe40000000000 */
[----:B------:R-:W-:Y:S01]  /*0260*/  IABS R15, R11 ;  /* 0x0000000b000f7213 */ /* 0x000fe20000000000 */
[----:B------:R-:W-:Y:S02]  /*0270*/  IMAD.MOV R5, RZ, RZ, -R5 ;  /* 0x000000ffff057224 */ /* 0x000fe400078e0a05 */
[----:B------:R-:W-:-:S04]  /*0280*/  IMAD.HI.U32 R9, R9, R8, RZ ;  /* 0x0000000809097227 */ /* 0x000fc800078e00ff */
[----:B------:R-:W-:Y:S02]  /*0290*/  IMAD.MOV R12, RZ, RZ, -R12 ;  /* 0x000000ffff0c7224 */ /* 0x000fe400078e0a0c */
[----:B------:R-:W-:-:S04]  /*02a0*/  IMAD.HI.U32 R4, R4, R15, RZ ;  /* 0x0000000f04047227 */ /* 0x000fc800078e00ff */
[----:B------:R-:W-:Y:S02]  /*02b0*/  IMAD R5, R9, R5, R8 ;  /* 0x0000000509057224 */ /* 0x000fe400078e0208 */
[----:B------:R-:W-:-:S03]  /*02c0*/  IMAD R8, R4, R12, R15 ;  /* 0x0000000c04087224 */ /* 0x000fc600078e020f */
[----:B------:R-:W-:Y:S02]  /*02d0*/  ISETP.GT.U32.AND P4, PT, R10, R5, PT ;  /* 0x000000050a00720c */ /* 0x000fe40003f84070 */
[----:B------:R-:W-:Y:S02]  /*02e0*/  ISETP.GT.U32.AND P5, PT, R7, R8, PT ;  /* 0x000000080700720c */ /* 0x000fe40003fa4070 */
[----:B------:R-:W-:Y:S02]  /*02f0*/  LOP3.LUT R13, R13, R0, RZ, 0x3c, !PT ;  /* 0x000000000d0d7212 */ /* 0x000fe400078e3cff */
[----:B------:R-:W-:-:S07]  /*0300*/  LOP3.LUT R11, R11, R6, RZ, 0x3c, !PT ;  /* 0x000000060b0b7212 */ /* 0x000fce00078e3cff */
[-C--:B------:R-:W-:Y:S02]  /*0310*/  @!P4 IADD3 R5, PT, PT, R5, -R10.reuse, RZ ;  /* 0x8000000a0505c210 */ /* 0x080fe40007ffe0ff */
[----:B------:R-:W-:Y:S02]  /*0320*/  @!P5 IMAD.IADD R8, R8, 0x1, -R7 ;  /* 0x000000010808d824 */ /* 0x000fe400078e0a07 */
[----:B------:R-:W-:-:S03]  /*0330*/  ISETP.GE.U32.AND P0, PT, R5, R10, PT ;  /* 0x0000000a0500720c */ /* 0x000fc60003f06070 */
[----:B------:R-:W-:Y:S01]  /*0340*/  ISETP.GE.U32.AND P1, PT, R8, R7, PT ;  /* 0x000000070800720c */ /* 0x000fe20003f26070 */
[----:B------:R-:W-:Y:S01]  /*0350*/  @!P4 VIADD R9, R9, 0x1 ;  /* 0x000000010909c836 */ /* 0x000fe20000000000 */
[----:B------:R-:W-:Y:S02]  /*0360*/  ISETP.GE.AND P2, PT, R13, RZ, PT ;  /* 0x000000ff0d00720c */ /* 0x000fe40003f46270 */
[----:B------:R-:W-:Y:S02]  /*0370*/  ISETP.GE.AND P3, PT, R11, RZ, PT ;  /* 0x000000ff0b00720c */ /* 0x000fe40003f66270 */
[----:B------:R-:W-:Y:S02]  /*0380*/  @!P5 IADD3 R4, PT, PT, R4, 0x1, RZ ;  /* 0x000000010404d810 */ /* 0x000fe40007ffe0ff */
[----:B------:R-:W-:Y:S02]  /*0390*/  ISETP.NE.AND P4, PT, R0, RZ, PT ;  /* 0x000000ff0000720c */ /* 0x000fe40003f85270 */
[----:B------:R-:W-:Y:S01]  /*03a0*/  ISETP.NE.AND P5, PT, R6, RZ, PT ;  /* 0x000000ff0600720c */ /* 0x000fe20003fa5270 */
[----:B------:R-:W-:-:S02]  /*03b0*/  @P0 VIADD R9, R9, 0x1 ;  /* 0x0000000109090836 */ /* 0x000fc40000000000 */
[----:B------:R-:W-:Y:S02]  /*03c0*/  @P1 IADD3 R4, PT, PT, R4, 0x1, RZ ;  /* 0x0000000104041810 */ /* 0x000fe40007ffe0ff */
[----:B------:R-:W-:Y:S02]  /*03d0*/  @!P2 IMAD.MOV R9, RZ, RZ, -R9 ;  /* 0x000000ffff09a224 */ /* 0x000fe400078e0a09 */
[----:B------:R-:W-:-:S04]  /*03e0*/  @!P3 IADD3 R4, PT, PT, -R4, RZ, RZ ;  /* 0x000000ff0404b210 */ /* 0x000fc80007ffe1ff */
[----:B------:R-:W-:Y:S02]  /*03f0*/  @!P4 LOP3.LUT R9, RZ, R0, RZ, 0x33, !PT ;  /* 0x00000000ff09c212 */ /* 0x000fe400078e33ff */
[----:B------:R-:W-:-:S05]  /*0400*/  @!P5 LOP3.LUT R4, RZ, R6, RZ, 0x33, !PT ;  /* 0x00000006ff04d212 */ /* 0x000fca00078e33ff */
[----:B------:R-:W-:-:S05]  /*0410*/  IMAD R5, R9, R4, RZ ;  /* 0x0000000409057224 */ /* 0x000fca00078e02ff */
[----:B------:R-:W-:Y:S01]  /*0420*/  STG.E desc[UR4][R2.64+0x1c], R5 ;  /* 0x00001c0502007986 */ /* 0x000fe2000c101904 */
[----:B------:R-:W-:Y:S05]  /*0430*/  EXIT ;  /* 0x000000000000794d */ /* 0x000fea0003800000 */
.L_x_0:
[----:B------:R-:W-:-:S00]  /*0440*/  BRA `(.L_x_0) ;  /* 0xfffffffc00fc7947 */ /* 0x000fc0000383ffff */
[----:B------:R-:W-:-:S00]  /*0450*/  NOP ;  /* 0x0000000000007918 */ /* 0x000fc00000000000 */
        /* <DEDUP_REMOVED lines=10> */
.L_x_1:


//--------------------- .nv.shared.reserved.0     --------------------------
	.section	.nv.shared.reserved.0,"aw",@nobits
	.weak		__nv_reservedSMEM_offset_0_alias
	.size		__nv_reservedSMEM_offset_0_alias, 0, 64
	.other		__nv_reservedSMEM_offset_0_alias,@"STO_CUDA_RESERVED_SHARED STV_DEFAULT"
__nv_reservedSMEM_offset_0_alias:
	.zero		0
	.zero		64


//--------------------- .nv.constant0._Z22complicatedCalculationP16Coefficients_SOA --------------------------
	.section	.nv.constant0._Z22complicatedCalculationP16Coefficients_SOA,"a",@progbits
	.sectionflags	@""
	.align	4
.nv.constant0._Z22complicatedCalculationP16Coefficients_SOA:
	.zero		904


//--------------------- SYMBOLS --------------------------

	.type		.nv.reservedSmem.offset0,@object
	.size		.nv.reservedSmem.offset0,0x4
